//
// Generated by NVIDIA NVVM Compiler
//
// Compiler Build ID: CL-36424714
// Cuda compilation tools, release 13.0, V13.0.88
// Based on NVVM 20.0.0
//

.version 9.0
.target sm_100
.address_size 64

	// .globl	_Z14checkTrianglesPiiPb

.visible .entry _Z14checkTrianglesPiiPb(
	.param .u64 .ptr .align 1 _Z14checkTrianglesPiiPb_param_0,
	.param .u32 _Z14checkTrianglesPiiPb_param_1,
	.param .u64 .ptr .align 1 _Z14checkTrianglesPiiPb_param_2
)
{
	.reg .pred 	%p<27>;
	.reg .b16 	%rs<8>;
	.reg .b32 	%r<54>;
	.reg .b64 	%rd<31>;

	ld.param.u64 	%rd16, [_Z14checkTrianglesPiiPb_param_0];
	ld.param.u32 	%r20, [_Z14checkTrianglesPiiPb_param_1];
	ld.param.u64 	%rd17, [_Z14checkTrianglesPiiPb_param_2];
	cvta.to.global.u64 	%rd1, %rd17;
	cvta.to.global.u64 	%rd2, %rd16;
	mov.u32 	%r21, %ctaid.x;
	mov.u32 	%r22, %ntid.x;
	mov.u32 	%r23, %tid.x;
	mad.lo.s32 	%r1, %r21, %r22, %r23;
	setp.ge.s32 	%p1, %r1, %r20;
	setp.lt.s32 	%p2, %r20, 1;
	or.pred  	%p3, %p1, %p2;
	@%p3 bra 	$L__BB0_32;
	mul.lo.s32 	%r25, %r20, %r1;
	add.s32 	%r2, %r20, -2;
	add.s64 	%rd3, %rd2, 8;
	cvt.s64.s32 	%rd4, %r25;
	neg.s32 	%r3, %r20;
	add.s64 	%rd5, %rd2, 12;
	mov.b32 	%r49, 0;
	cvt.u32.u64 	%r26, %rd4;
$L__BB0_2:
	mov.u32 	%r4, %r49;
	add.s32 	%r27, %r4, %r26;
	mul.wide.s32 	%rd18, %r27, 4;
	add.s64 	%rd6, %rd2, %rd18;
	ld.global.u32 	%r28, [%rd6];
	setp.ne.s32 	%p4, %r28, 1;
	add.s32 	%r49, %r4, 1;
	setp.ge.s32 	%p5, %r49, %r20;
	or.pred  	%p6, %p4, %p5;
	@%p6 bra 	$L__BB0_31;
	mul.lo.s32 	%r6, %r4, %r20;
	not.b32 	%r29, %r4;
	add.s32 	%r30, %r20, %r29;
	and.b32  	%r7, %r30, 3;
	setp.eq.s32 	%p7, %r7, 0;
	mov.u32 	%r50, %r49;
	@%p7 bra 	$L__BB0_16;
	add.s32 	%r31, %r4, %r6;
	mul.wide.u32 	%rd19, %r31, 4;
	add.s64 	%rd7, %rd2, %rd19;
	ld.global.u32 	%r32, [%rd7+4];
	setp.ne.s32 	%p8, %r32, 1;
	@%p8 bra 	$L__BB0_7;
	ld.global.u32 	%r33, [%rd6+4];
	setp.ne.s32 	%p9, %r33, 1;
	@%p9 bra 	$L__BB0_7;
	mov.b16 	%rs1, 1;
	st.global.u8 	[%rd1], %rs1;
$L__BB0_7:
	add.s32 	%r50, %r4, 2;
	setp.eq.s32 	%p10, %r7, 1;
	@%p10 bra 	$L__BB0_16;
	ld.global.u32 	%r34, [%rd7+8];
	setp.ne.s32 	%p11, %r34, 1;
	@%p11 bra 	$L__BB0_11;
	ld.global.u32 	%r35, [%rd6+8];
	setp.ne.s32 	%p12, %r35, 1;
	@%p12 bra 	$L__BB0_11;
	mov.b16 	%rs2, 1;
	st.global.u8 	[%rd1], %rs2;
$L__BB0_11:
	add.s32 	%r50, %r4, 3;
	setp.eq.s32 	%p13, %r7, 2;
	@%p13 bra 	$L__BB0_16;
	ld.global.u32 	%r36, [%rd7+12];
	setp.ne.s32 	%p14, %r36, 1;
	@%p14 bra 	$L__BB0_15;
	ld.global.u32 	%r37, [%rd6+12];
	setp.ne.s32 	%p15, %r37, 1;
	@%p15 bra 	$L__BB0_15;
	mov.b16 	%rs3, 1;
	st.global.u8 	[%rd1], %rs3;
$L__BB0_15:
	add.s32 	%r50, %r4, 4;
$L__BB0_16:
	sub.s32 	%r38, %r2, %r4;
	setp.lt.u32 	%p16, %r38, 3;
	@%p16 bra 	$L__BB0_31;
	add.s32 	%r40, %r50, %r6;
	mul.wide.u32 	%rd20, %r40, 4;
	add.s64 	%rd30, %rd2, %rd20;
	add.s32 	%r52, %r26, %r50;
	add.s32 	%r51, %r3, %r50;
	cvt.u64.u32 	%rd21, %r50;
	cvt.u64.u32 	%rd22, %r6;
	add.s64 	%rd23, %rd21, %rd22;
	shl.b64 	%rd24, %rd23, 2;
	add.s64 	%rd29, %rd5, %rd24;
$L__BB0_18:
	mul.wide.s32 	%rd25, %r52, 4;
	add.s64 	%rd12, %rd2, %rd25;
	ld.global.u32 	%r41, [%rd30];
	setp.ne.s32 	%p17, %r41, 1;
	@%p17 bra 	$L__BB0_21;
	ld.global.u32 	%r42, [%rd12];
	setp.ne.s32 	%p18, %r42, 1;
	@%p18 bra 	$L__BB0_21;
	mov.b16 	%rs4, 1;
	st.global.u8 	[%rd1], %rs4;
$L__BB0_21:
	cvt.s64.s32 	%rd26, %r50;
	add.s64 	%rd27, %rd4, %rd26;
	shl.b64 	%rd28, %rd27, 2;
	add.s64 	%rd13, %rd3, %rd28;
	ld.global.u32 	%r43, [%rd29+-8];
	setp.ne.s32 	%p19, %r43, 1;
	@%p19 bra 	$L__BB0_24;
	ld.global.u32 	%r44, [%rd13+-4];
	setp.ne.s32 	%p20, %r44, 1;
	@%p20 bra 	$L__BB0_24;
	mov.b16 	%rs5, 1;
	st.global.u8 	[%rd1], %rs5;
$L__BB0_24:
	ld.global.u32 	%r45, [%rd29+-4];
	setp.ne.s32 	%p21, %r45, 1;
	@%p21 bra 	$L__BB0_27;
	ld.global.u32 	%r46, [%rd13];
	setp.ne.s32 	%p22, %r46, 1;
	@%p22 bra 	$L__BB0_27;
	mov.b16 	%rs6, 1;
	st.global.u8 	[%rd1], %rs6;
$L__BB0_27:
	ld.global.u32 	%r47, [%rd29];
	setp.ne.s32 	%p23, %r47, 1;
	@%p23 bra 	$L__BB0_30;
	ld.global.u32 	%r48, [%rd13+4];
	setp.ne.s32 	%p24, %r48, 1;
	@%p24 bra 	$L__BB0_30;
	mov.b16 	%rs7, 1;
	st.global.u8 	[%rd1], %rs7;
$L__BB0_30:
	add.s32 	%r50, %r50, 4;
	add.s64 	%rd30, %rd30, 16;
	add.s32 	%r52, %r52, 4;
	add.s32 	%r51, %r51, 4;
	add.s64 	%rd29, %rd29, 16;
	setp.ne.s32 	%p25, %r51, 0;
	@%p25 bra 	$L__BB0_18;
$L__BB0_31:
	setp.ne.s32 	%p26, %r49, %r20;
	@%p26 bra 	$L__BB0_2;
$L__BB0_32:
	ret;

}


// ===== COMPILED SASS (sm_100) =====

	.target	sm_100

	.elftype	@"ET_EXEC"


//--------------------- .note.nv.tkinfo           --------------------------
	.section	.note.nv.tkinfo,"",@"SHT_NOTE"
	.sectionflags	@"SHF_NOTE_NV_TKINFO"
	.tkinfo
        /*0018*/ 	.word	0x00000002
        /*0030*/ 	.string	""
        /*0030*/ 	.string	"ptxas"
        /*0030*/ 	.string	"Cuda compilation tools, release 13.0, V13.0.88"
        /*0030*/ 	.string	"Build cuda_13.0.r13.0/compiler.36424714_0"
        /*0030*/ 	.string	"-arch sm_100 -m 64 "



//--------------------- .note.nv.cuinfo           --------------------------
	.section	.note.nv.cuinfo,"",@"SHT_NOTE"
	.sectionflags	@"SHF_NOTE_NV_CUINFO"
        /*0018*/ 	.short	0x0002
        /*001a*/ 	.short	0x0064
        /*001c*/ 	.short	0x0082
	.zero		2


//--------------------- .nv.info                  --------------------------
	.section	.nv.info,"",@"SHT_CUDA_INFO"
	.align	4


	//----- nvinfo : EIATTR_REGCOUNT
	.align		4
        /*0000*/ 	.byte	0x04, 0x2f
        /*0002*/ 	.short	(.L_1 - .L_0)
	.align		4
.L_0:
        /*0004*/ 	.word	index@(_Z14checkTrianglesPiiPb)
        /*0008*/ 	.word	0x00000012


	//----- nvinfo : EIATTR_FRAME_SIZE
	.align		4
.L_1:
        /*000c*/ 	.byte	0x04, 0x11
        /*000e*/ 	.short	(.L_3 - .L_2)
	.align		4
.L_2:
        /*0010*/ 	.word	index@(_Z14checkTrianglesPiiPb)
        /*0014*/ 	.word	0x00000000


	//----- nvinfo : EIATTR_MIN_STACK_SIZE
	.align		4
.L_3:
        /*0018*/ 	.byte	0x04, 0x12
        /*001a*/ 	.short	(.L_5 - .L_4)
	.align		4
.L_4:
        /*001c*/ 	.word	index@(_Z14checkTrianglesPiiPb)
        /*0020*/ 	.word	0x00000000
.L_5:


//--------------------- .nv.compat                --------------------------
	.section	.nv.compat,"",@"SHT_CUDA_COMPAT_INFO"
	.align	4
        /*0000*/ 	.byte	0x02, 0x09, 0x00, 0x00, 0x02, 0x02, 0x01, 0x00, 0x02, 0x05, 0x05, 0x00, 0x03, 0x07, 0x01, 0x01
        /*0010*/ 	.byte	0x02, 0x03, 0x00, 0x00, 0x02, 0x06, 0x01, 0x00, 0x04, 0x0b, 0x08, 0x00, 0x09, 0x00, 0x00, 0x00
        /*0020*/ 	.byte	0x00, 0x00, 0x00, 0x00


//--------------------- .nv.info._Z14checkTrianglesPiiPb --------------------------
	.section	.nv.info._Z14checkTrianglesPiiPb,"",@"SHT_CUDA_INFO"
	.sectionflags	@""
	.align	4


	//----- nvinfo : EIATTR_CUDA_API_VERSION
	.align		4
        /*0000*/ 	.byte	0x04, 0x37
        /*0002*/ 	.short	(.L_7 - .L_6)
.L_6:
        /*0004*/ 	.word	0x00000082


	//----- nvinfo : EIATTR_KPARAM_INFO
	.align		4
.L_7:
        /*0008*/ 	.byte	0x04, 0x17
        /*000a*/ 	.short	(.L_9 - .L_8)
.L_8:
        /*000c*/ 	.word	0x00000000
        /*0010*/ 	.short	0x0002
        /*0012*/ 	.short	0x0010
        /*0014*/ 	.byte	0x00, 0xf5, 0x21, 0x00


	//----- nvinfo : EIATTR_KPARAM_INFO
	.align		4
.L_9:
        /*0018*/ 	.byte	0x04, 0x17
        /*001a*/ 	.short	(.L_11 - .L_10)
.L_10:
        /*001c*/ 	.word	0x00000000
        /*0020*/ 	.short	0x0001
        /*0022*/ 	.short	0x0008
        /*0024*/ 	.byte	0x00, 0xf0, 0x11, 0x00


	//----- nvinfo : EIATTR_KPARAM_INFO
	.align		4
.L_11:
        /*0028*/ 	.byte	0x04, 0x17
        /*002a*/ 	.short	(.L_13 - .L_12)
.L_12:
        /*002c*/ 	.word	0x00000000
        /*0030*/ 	.short	0x0000
        /*0032*/ 	.short	0x0000
        /*0034*/ 	.byte	0x00, 0xf5, 0x21, 0x00


	//----- nvinfo : EIATTR_SPARSE_MMA_MASK
	.align		4
.L_13:
        /*0038*/ 	.byte	0x03, 0x50
        /*003a*/ 	.short	0x0000


	//----- nvinfo : EIATTR_MAXREG_COUNT
	.align		4
        /*003c*/ 	.byte	0x03, 0x1b
        /*003e*/ 	.short	0x00ff


	//----- nvinfo : EIATTR_MERCURY_ISA_VERSION
	.align		4
        /*0040*/ 	.byte	0x03, 0x5f
        /*0042*/ 	.short	0x0101


	//----- nvinfo : EIATTR_VRC_CTA_INIT_COUNT
	.align		4
        /*0044*/ 	.byte	0x02, 0x4a
	.zero		1
	.zero		1


	//----- nvinfo : EIATTR_EXIT_INSTR_OFFSETS
	.align		4
        /*0048*/ 	.byte	0x04, 0x1c
        /*004a*/ 	.short	(.L_15 - .L_14)


	//   ....[0]....
.L_14:
        /*004c*/ 	.word	0x00000080


	//   ....[1]....
        /*0050*/ 	.word	0x00000820


	//----- nvinfo : EIATTR_CRS_STACK_SIZE
	.align		4
.L_15:
        /*0054*/ 	.byte	0x04, 0x1e
        /*0056*/ 	.short	(.L_17 - .L_16)
.L_16:
        /*0058*/ 	.word	0x00000000


	//----- nvinfo : EIATTR_CBANK_PARAM_SIZE
	.align		4
.L_17:
        /*005c*/ 	.byte	0x03, 0x19
        /*005e*/ 	.short	0x0018


	//----- nvinfo : EIATTR_PARAM_CBANK
	.align		4
        /*0060*/ 	.byte	0x04, 0x0a
        /*0062*/ 	.short	(.L_19 - .L_18)
	.align		4
.L_18:
        /*0064*/ 	.word	index@(.nv.constant0._Z14checkTrianglesPiiPb)
        /*0068*/ 	.short	0x0380
        /*006a*/ 	.short	0x0018


	//----- nvinfo : EIATTR_SW_WAR
	.align		4
.L_19:
        /*006c*/ 	.byte	0x04, 0x36
        /*006e*/ 	.short	(.L_21 - .L_20)
.L_20:
        /*0070*/ 	.word	0x00000008
.L_21:


//--------------------- .nv.callgraph             --------------------------
	.section	.nv.callgraph,"",@"SHT_CUDA_CALLGRAPH"
	.align	4
	.sectionentsize	8
	.align		4
        /*0000*/ 	.word	0x00000000
	.align		4
        /*0004*/ 	.word	0xffffffff
	.align		4
        /*0008*/ 	.word	0x00000000
	.align		4
        /*000c*/ 	.word	0xfffffffe
	.align		4
        /*0010*/ 	.word	0x00000000
	.align		4
        /*0014*/ 	.word	0xfffffffd
	.align		4
        /*0018*/ 	.word	0x00000000
	.align		4
        /*001c*/ 	.word	0xfffffffc


//--------------------- .text._Z14checkTrianglesPiiPb --------------------------
	.section	.text._Z14checkTrianglesPiiPb,"ax",@progbits
	.align	128
        .global         _Z14checkTrianglesPiiPb
        .type           _Z14checkTrianglesPiiPb,@function
        .size           _Z14checkTrianglesPiiPb,(.L_x_13 - _Z14checkTrianglesPiiPb)
        .other          _Z14checkTrianglesPiiPb,@"STO_CUDA_ENTRY STV_DEFAULT"
_Z14checkTrianglesPiiPb:
.text._Z14checkTrianglesPiiPb:
[----:B------:R-:W-:Y:S01]  /*0000*/  LDC R1, c[0x0][0x37c] ;  /* 0x0000df00ff017b82 */ /* 0x000fe20000000800 */
[----:B------:R-:W0:Y:S07]  /*0010*/  S2R R3, SR_TID.X ;  /* 0x0000000000037919 */ /* 0x000e2e0000002100 */
[----:B------:R-:W0:Y:S08]  /*0020*/  S2UR UR4, SR_CTAID.X ;  /* 0x00000000000479c3 */ /* 0x000e300000002500 */
[----:B------:R-:W0:Y:S08]  /*0030*/  LDC R0, c[0x0][0x360] ;  /* 0x0000d800ff007b82 */ /* 0x000e300000000800 */
[----:B------:R-:W1:Y:S01]  /*0040*/  LDC R5, c[0x0][0x388] ;  /* 0x0000e200ff057b82 */ /* 0x000e620000000800 */
[----:B0-----:R-:W-:Y:S01]  /*0050*/  IMAD R0, R0, UR4, R3 ;  /* 0x0000000400007c24 */ /* 0x001fe2000f8e0203 */
[----:B-1----:R-:W-:-:S04]  /*0060*/  ISETP.GE.AND P0, PT, R5, 0x1, PT ;  /* 0x000000010500780c */ /* 0x002fc80003f06270 */
[----:B------:R-:W-:-:S13]  /*0070*/  ISETP.GE.OR P0, PT, R0, R5, !P0 ;  /* 0x000000050000720c */ /* 0x000fda0004706670 */
[----:B------:R-:W-:Y:S05]  /*0080*/  @P0 EXIT ;  /* 0x000000000000094d */ /* 0x000fea0003800000 */
[----:B------:R-:W0:Y:S01]  /*0090*/  LDCU.64 UR6, c[0x0][0x380] ;  /* 0x00007000ff0677ac */ /* 0x000e220008000a00 */
[----:B------:R-:W-:Y:S01]  /*00a0*/  IMAD R0, R0, R5, RZ ;  /* 0x0000000500007224 */ /* 0x000fe200078e02ff */
[----:B------:R-:W1:Y:S01]  /*00b0*/  LDCU.64 UR8, c[0x0][0x358] ;  /* 0x00006b00ff0877ac */ /* 0x000e620008000a00 */
[----:B------:R-:W-:Y:S01]  /*00c0*/  UMOV UR4, URZ ;  /* 0x000000ff00047c82 */ /* 0x000fe20008000000 */
[----:B0-----:R-:W-:Y:S02]  /*00d0*/  UIADD3 UR10, UP0, UPT, UR6, 0x8, URZ ;  /* 0x00000008060a7890 */ /* 0x001fe4000ff1e0ff */
[----:B------:R-:W-:Y:S02]  /*00e0*/  UIADD3 UR6, UP1, UPT, UR6, 0xc, URZ ;  /* 0x0000000c06067890 */ /* 0x000fe4000ff3e0ff */
[----:B------:R-:W-:Y:S02]  /*00f0*/  UIADD3.X UR11, UPT, UPT, URZ, UR7, URZ, UP0, !UPT ;  /* 0x00000007ff0b7290 */ /* 0x000fe400087fe4ff */
[----:B-1----:R-:W-:-:S12]  /*0100*/  UIADD3.X UR7, UPT, UPT, URZ, UR7, URZ, UP1, !UPT ;  /* 0x00000007ff077290 */ /* 0x002fd80008ffe4ff */
.L_x_11:
[----:B0-----:R-:W0:Y:S01]  /*0110*/  LDC.64 R6, c[0x0][0x380] ;  /* 0x0000e000ff067b82 */ /* 0x001e220000000a00 */
[----:B------:R-:W-:-:S07]  /*0120*/  VIADD R3, R0, UR4 ;  /* 0x0000000400037c36 */ /* 0x000fce0008000000 */
[----:B-1----:R-:W1:Y:S01]  /*0130*/  LDC R4, c[0x0][0x388] ;  /* 0x0000e200ff047b82 */ /* 0x002e620000000800 */
[----:B0-----:R-:W-:-:S05]  /*0140*/  IMAD.WIDE R2, R3, 0x4, R6 ;  /* 0x0000000403027825 */ /* 0x001fca00078e0206 */
[----:B------:R-:W2:Y:S01]  /*0150*/  LDG.E R5, desc[UR8][R2.64] ;  /* 0x0000000802057981 */ /* 0x000ea2000c1e1900 */
[----:B------:R-:W-:Y:S02]  /*0160*/  UIADD3 UR5, UPT, UPT, UR4, 0x1, URZ ;  /* 0x0000000104057890 */ /* 0x000fe4000fffe0ff */
[----:B------:R-:W-:Y:S01]  /*0170*/  IMAD.U32 R9, RZ, RZ, UR4 ;  /* 0x00000004ff097e24 */ /* 0x000fe2000f8e00ff */
[----:B------:R-:W-:Y:S03]  /*0180*/  BSSY.RECONVERGENT B0, `(.L_x_0) ;  /* 0x0000068000007945 */ /* 0x000fe60003800200 */
[C---:B-1----:R-:W-:Y:S01]  /*0190*/  ISETP.LE.AND P0, PT, R4.reuse, UR5, PT ;  /* 0x0000000504007c0c */ /* 0x042fe2000bf03270 */
[----:B------:R-:W-:Y:S01]  /*01a0*/  UMOV UR4, UR5 ;  /* 0x0000000500047c82 */ /* 0x000fe20008000000 */
[----:B------:R-:W-:Y:S02]  /*01b0*/  ISETP.NE.AND P1, PT, R4, UR5, PT ;  /* 0x0000000504007c0c */ /* 0x000fe4000bf25270 */
[----:B--2---:R-:W-:-:S13]  /*01c0*/  ISETP.NE.OR P0, PT, R5, 0x1, P0 ;  /* 0x000000010500780c */ /* 0x004fda0000705670 */
[----:B------:R-:W-:Y:S05]  /*01d0*/  @P0 BRA `(.L_x_1) ;  /* 0x0000000400880947 */ /* 0x000fea0003800000 */
[----:B------:R-:W-:Y:S01]  /*01e0*/  LOP3.LUT R5, RZ, R9, RZ, 0x33, !PT ;  /* 0x00000009ff057212 */ /* 0x000fe200078e33ff */
[----:B------:R-:W-:-:S04]  /*01f0*/  IMAD R8, R9, R4, RZ ;  /* 0x0000000409087224 */ /* 0x000fc800078e02ff */
[----:B------:R-:W-:-:S05]  /*0200*/  IMAD.IADD R5, R5, 0x1, R4 ;  /* 0x0000000105057824 */ /* 0x000fca00078e0204 */
[----:B------:R-:W-:Y:S01]  /*0210*/  LOP3.LUT P0, R14, R5, 0x3, RZ, 0xc0, !PT ;  /* 0x00000003050e7812 */ /* 0x000fe2000780c0ff */
[----:B------:R-:W-:-:S12]  /*0220*/  IMAD.U32 R5, RZ, RZ, UR4 ;  /* 0x00000004ff057e24 */ /* 0x000fd8000f8e00ff */
[----:B------:R-:W-:Y:S05]  /*0230*/  @!P0 BRA `(.L_x_2) ;  /* 0x0000000000848947 */ /* 0x000fea0003800000 */
[----:B------:R-:W-:-:S04]  /*0240*/  IMAD.IADD R11, R8, 0x1, R9 ;  /* 0x00000001080b7824 */ /* 0x000fc800078e0209 */
[----:B------:R-:W-:-:S05]  /*0250*/  IMAD.WIDE.U32 R10, R11, 0x4, R6 ;  /* 0x000000040b0a7825 */ /* 0x000fca00078e0006 */
[----:B------:R-:W2:Y:S01]  /*0260*/  LDG.E R5, desc[UR8][R10.64+0x4] ;  /* 0x000004080a057981 */ /* 0x000ea2000c1e1900 */
[----:B------:R-:W-:Y:S02]  /*0270*/  ISETP.NE.AND P2, PT, R14, 0x1, PT ;  /* 0x000000010e00780c */ /* 0x000fe40003f45270 */
[----:B--2---:R-:W-:-:S13]  /*0280*/  ISETP.NE.AND P0, PT, R5, 0x1, PT ;  /* 0x000000010500780c */ /* 0x004fda0003f05270 */
[----:B------:R-:W-:Y:S05]  /*0290*/  @P0 BRA `(.L_x_3) ;  /* 0x0000000000140947 */ /* 0x000fea0003800000 */
[----:B------:R-:W2:Y:S02]  /*02a0*/  LDG.E R5, desc[UR8][R2.64+0x4] ;  /* 0x0000040802057981 */ /* 0x000ea4000c1e1900 */
[----:B--2---:R-:W-:Y:S01]  /*02b0*/  ISETP.NE.AND P0, PT, R5, 0x1, PT ;  /* 0x000000010500780c */ /* 0x004fe20003f05270 */
[----:B------:R-:W-:-:S12]  /*02c0*/  IMAD.MOV.U32 R5, RZ, RZ, 0x1 ;  /* 0x00000001ff057424 */ /* 0x000fd800078e00ff */
[----:B------:R-:W0:Y:S02]  /*02d0*/  @!P0 LDC.64 R12, c[0x0][0x390] ;  /* 0x0000e400ff0c8b82 */ /* 0x000e240000000a00 */
[----:B0-----:R0:W-:Y:S02]  /*02e0*/  @!P0 STG.E.U8 desc[UR8][R12.64], R5 ;  /* 0x000000050c008986 */ /* 0x0011e4000c101108 */
.L_x_3:
[----:B0-----:R-:W-:Y:S01]  /*02f0*/  VIADD R5, R9, 0x2 ;  /* 0x0000000209057836 */ /* 0x001fe20000000000 */
[----:B------:R-:W-:Y:S06]  /*0300*/  @!P2 BRA `(.L_x_2) ;  /* 0x000000000050a947 */ /* 0x000fec0003800000 */
        /* <DEDUP_REMOVED lines=9> */
.L_x_4:
[----:B0-----:R-:W-:Y:S01]  /*03a0*/  VIADD R5, R9, 0x3 ;  /* 0x0000000309057836 */ /* 0x001fe20000000000 */
[----:B------:R-:W-:Y:S06]  /*03b0*/  @!P2 BRA `(.L_x_2) ;  /* 0x000000000024a947 */ /* 0x000fec0003800000 */
[----:B------:R-:W2:Y:S02]  /*03c0*/  LDG.E R10, desc[UR8][R10.64+0xc] ;  /* 0x00000c080a0a7981 */ /* 0x000ea4000c1e1900 */
[----:B--2---:R-:W-:-:S13]  /*03d0*/  ISETP.NE.AND P0, PT, R10, 0x1, PT ;  /* 0x000000010a00780c */ /* 0x004fda0003f05270 */
[----:B------:R-:W-:Y:S05]  /*03e0*/  @P0 BRA `(.L_x_5) ;  /* 0x0000000000140947 */ /* 0x000fea0003800000 */
[----:B------:R-:W2:Y:S01]  /*03f0*/  LDG.E R2, desc[UR8][R2.64+0xc] ;  /* 0x00000c0802027981 */ /* 0x000ea2000c1e1900 */
[----:B------:R-:W-:Y:S01]  /*0400*/  IMAD.MOV.U32 R5, RZ, RZ, 0x1 ;  /* 0x00000001ff057424 */ /* 0x000fe200078e00ff */
[----:B--2---:R-:W-:-:S13]  /*0410*/  ISETP.NE.AND P0, PT, R2, 0x1, PT ;  /* 0x000000010200780c */ /* 0x004fda0003f05270 */
[----:B------:R-:W0:Y:S02]  /*0420*/  @!P0 LDC.64 R10, c[0x0][0x390] ;  /* 0x0000e400ff0a8b82 */ /* 0x000e240000000a00 */
[----:B0-----:R0:W-:Y:S02]  /*0430*/  @!P0 STG.E.U8 desc[UR8][R10.64], R5 ;  /* 0x000000050a008986 */ /* 0x0011e4000c101108 */
.L_x_5:
[----:B0-----:R-:W-:-:S07]  /*0440*/  VIADD R5, R9, 0x4 ;  /* 0x0000000409057836 */ /* 0x001fce0000000000 */
.L_x_2:
[----:B------:R-:W-:-:S04]  /*0450*/  IADD3 R9, PT, PT, -R9, -0x2, R4 ;  /* 0xfffffffe09097810 */ /* 0x000fc80007ffe104 */
[----:B------:R-:W-:-:S13]  /*0460*/  ISETP.GE.U32.AND P0, PT, R9, 0x3, PT ;  /* 0x000000030900780c */ /* 0x000fda0003f06070 */
[----:B------:R-:W-:Y:S05]  /*0470*/  @!P0 BRA `(.L_x_1) ;  /* 0x0000000000e08947 */ /* 0x000fea0003800000 */
[----:B------:R-:W0:Y:S01]  /*0480*/  LDC.64 R2, c[0x0][0x380] ;  /* 0x0000e000ff027b82 */ /* 0x000e220000000a00 */
[C---:B------:R-:W-:Y:S01]  /*0490*/  IMAD.IADD R9, R8.reuse, 0x1, R5 ;  /* 0x0000000108097824 */ /* 0x040fe200078e0205 */
[----:B------:R-:W-:Y:S01]  /*04a0*/  IADD3 R10, P0, PT, R8, R5, RZ ;  /* 0x00000005080a7210 */ /* 0x000fe20007f1e0ff */
[----:B------:R-:W-:Y:S02]  /*04b0*/  IMAD.IADD R4, R5, 0x1, -R4 ;  /* 0x0000000105047824 */ /* 0x000fe400078e0a04 */
[----:B------:R-:W-:-:S04]  /*04c0*/  IMAD.WIDE.U32 R8, R9, 0x4, R6 ;  /* 0x0000000409087825 */ /* 0x000fc800078e0006 */
[----:B------:R-:W-:Y:S01]  /*04d0*/  IMAD.X R7, RZ, RZ, RZ, P0 ;  /* 0x000000ffff077224 */ /* 0x000fe200000e06ff */
[----:B------:R-:W-:Y:S01]  /*04e0*/  LEA R6, P0, R10, UR6, 0x2 ;  /* 0x000000060a067c11 */ /* 0x000fe2000f8010ff */
[----:B------:R-:W-:-:S03]  /*04f0*/  IMAD.IADD R11, R0, 0x1, R5 ;  /* 0x00000001000b7824 */ /* 0x000fc600078e0205 */
[----:B------:R-:W-:-:S09]  /*0500*/  LEA.HI.X R7, R10, UR7, R7, 0x2, P0 ;  /* 0x000000070a077c11 */ /* 0x000fd200080f1407 */
.L_x_10:
[----:B-1----:R-:W2:Y:S02]  /*0510*/  LDG.E R10, desc[UR8][R8.64] ;  /* 0x00000008080a7981 */ /* 0x002ea4000c1e1900 */
[----:B--2---:R-:W-:-:S13]  /*0520*/  ISETP.NE.AND P0, PT, R10, 0x1, PT ;  /* 0x000000010a00780c */ /* 0x004fda0003f05270 */
[----:B------:R-:W-:Y:S05]  /*0530*/  @P0 BRA `(.L_x_6) ;  /* 0x0000000000180947 */ /* 0x000fea0003800000 */
[----:B0-----:R-:W-:-:S06]  /*0540*/  IMAD.WIDE R12, R11, 0x4, R2 ;  /* 0x000000040b0c7825 */ /* 0x001fcc00078e0202 */
[----:B------:R-:W2:Y:S01]  /*0550*/  LDG.E R12, desc[UR8][R12.64] ;  /* 0x000000080c0c7981 */ /* 0x000ea2000c1e1900 */
[----:B------:R-:W-:Y:S01]  /*0560*/  IMAD.MOV.U32 R10, RZ, RZ, 0x1 ;  /* 0x00000001ff0a7424 */ /* 0x000fe200078e00ff */
[----:B--2---:R-:W-:-:S13]  /*0570*/  ISETP.NE.AND P0, PT, R12, 0x1, PT ;  /* 0x000000010c00780c */ /* 0x004fda0003f05270 */
[----:B------:R-:W0:Y:S02]  /*0580*/  @!P0 LDC.64 R14, c[0x0][0x390] ;  /* 0x0000e400ff0e8b82 */ /* 0x000e240000000a00 */
[----:B0-----:R1:W-:Y:S02]  /*0590*/  @!P0 STG.E.U8 desc[UR8][R14.64], R10 ;  /* 0x0000000a0e008986 */ /* 0x0013e4000c101108 */
.L_x_6:
[----:B-1----:R-:W2:Y:S01]  /*05a0*/  LDG.E R14, desc[UR8][R6.64+-0x8] ;  /* 0xfffff808060e7981 */ /* 0x002ea2000c1e1900 */
[----:B------:R-:W-:Y:S02]  /*05b0*/  SHF.R.S32.HI R13, RZ, 0x1f, R5 ;  /* 0x0000001fff0d7819 */ /* 0x000fe40000011405 */
[----:B------:R-:W-:-:S04]  /*05c0*/  IADD3 R10, P0, PT, R0, R5, RZ ;  /* 0x00000005000a7210 */ /* 0x000fc80007f1e0ff */
[----:B------:R-:W-:Y:S02]  /*05d0*/  LEA.HI.X.SX32 R13, R0, R13, 0x1, P0 ;  /* 0x0000000d000d7211 */ /* 0x000fe400000f0eff */
[----:B------:R-:W-:-:S04]  /*05e0*/  LEA R12, P2, R10, UR10, 0x2 ;  /* 0x0000000a0a0c7c11 */ /* 0x000fc8000f8410ff */
[----:B------:R-:W-:Y:S02]  /*05f0*/  LEA.HI.X R13, R10, UR11, R13, 0x2, P2 ;  /* 0x0000000b0a0d7c11 */ /* 0x000fe400090f140d */
[----:B--2---:R-:W-:-:S13]  /*0600*/  ISETP.NE.AND P0, PT, R14, 0x1, PT ;  /* 0x000000010e00780c */ /* 0x004fda0003f05270 */
[----:B------:R-:W-:Y:S05]  /*0610*/  @P0 BRA `(.L_x_7) ;  /* 0x0000000000140947 */ /* 0x000fea0003800000 */
[----:B------:R-:W2:Y:S02]  /*0620*/  LDG.E R10, desc[UR8][R12.64+-0x4] ;  /* 0xfffffc080c0a7981 */ /* 0x000ea4000c1e1900 */
[----:B--2---:R-:W-:Y:S01]  /*0630*/  ISETP.NE.AND P0, PT, R10, 0x1, PT ;  /* 0x000000010a00780c */ /* 0x004fe20003f05270 */
[----:B------:R-:W-:-:S12]  /*0640*/  IMAD.MOV.U32 R10, RZ, RZ, 0x1 ;  /* 0x00000001ff0a7424 */ /* 0x000fd800078e00ff */
[----:B------:R-:W1:Y:S02]  /*0650*/  @!P0 LDC.64 R14, c[0x0][0x390] ;  /* 0x0000e400ff0e8b82 */ /* 0x000e640000000a00 */
[----:B-1----:R1:W-:Y:S02]  /*0660*/  @!P0 STG.E.U8 desc[UR8][R14.64], R10 ;  /* 0x0000000a0e008986 */ /* 0x0023e4000c101108 */
.L_x_7:
[----:B-1----:R-:W2:Y:S02]  /*0670*/  LDG.E R10, desc[UR8][R6.64+-0x4] ;  /* 0xfffffc08060a7981 */ /* 0x002ea4000c1e1900 */
[----:B--2---:R-:W-:-:S13]  /*0680*/  ISETP.NE.AND P0, PT, R10, 0x1, PT ;  /* 0x000000010a00780c */ /* 0x004fda0003f05270 */
[----:B------:R-:W-:Y:S05]  /*0690*/  @P0 BRA `(.L_x_8) ;  /* 0x0000000000140947 */ /* 0x000fea0003800000 */
[----:B------:R-:W2:Y:S02]  /*06a0*/  LDG.E R10, desc[UR8][R12.64] ;  /* 0x000000080c0a7981 */ /* 0x000ea4000c1e1900 */
[----:B--2---:R-:W-:Y:S01]  /*06b0*/  ISETP.NE.AND P0, PT, R10, 0x1, PT ;  /* 0x000000010a00780c */ /* 0x004fe20003f05270 */
[----:B------:R-:W-:-:S12]  /*06c0*/  IMAD.MOV.U32 R10, RZ, RZ, 0x1 ;  /* 0x00000001ff0a7424 */ /* 0x000fd800078e00ff */
[----:B------:R-:W1:Y:S02]  /*06d0*/  @!P0 LDC.64 R14, c[0x0][0x390] ;  /* 0x0000e400ff0e8b82 */ /* 0x000e640000000a00 */
[----:B-1----:R1:W-:Y:S02]  /*06e0*/  @!P0 STG.E.U8 desc[UR8][R14.64], R10 ;  /* 0x0000000a0e008986 */ /* 0x0023e4000c101108 */
.L_x_8:
[----:B-1----:R-:W2:Y:S01]  /*06f0*/  LDG.E R10, desc[UR8][R6.64] ;  /* 0x00000008060a7981 */ /* 0x002ea2000c1e1900 */
[----:B------:R-:W-:-:S05]  /*0700*/  VIADD R4, R4, 0x4 ;  /* 0x0000000404047836 */ /* 0x000fca0000000000 */
[----:B------:R-:W-:Y:S02]  /*0710*/  ISETP.NE.AND P0, PT, R4, RZ, PT ;  /* 0x000000ff0400720c */ /* 0x000fe40003f05270 */
[----:B--2---:R-:W-:-:S13]  /*0720*/  ISETP.NE.AND P2, PT, R10, 0x1, PT ;  /* 0x000000010a00780c */ /* 0x004fda0003f45270 */
[----:B------:R-:W-:Y:S05]  /*0730*/  @P2 BRA `(.L_x_9) ;  /* 0x0000000000142947 */ /* 0x000fea0003800000 */
[----:B------:R-:W2:Y:S01]  /*0740*/  LDG.E R12, desc[UR8][R12.64+0x4] ;  /* 0x000004080c0c7981 */ /* 0x000ea2000c1e1900 */
[----:B------:R-:W-:Y:S01]  /*0750*/  IMAD.MOV.U32 R10, RZ, RZ, 0x1 ;  /* 0x00000001ff0a7424 */ /* 0x000fe200078e00ff */
[----:B--2---:R-:W-:-:S13]  /*0760*/  ISETP.NE.AND P2, PT, R12, 0x1, PT ;  /* 0x000000010c00780c */ /* 0x004fda0003f45270 */
[----:B------:R-:W1:Y:S02]  /*0770*/  @!P2 LDC.64 R14, c[0x0][0x390] ;  /* 0x0000e400ff0eab82 */ /* 0x000e640000000a00 */
[----:B-1----:R1:W-:Y:S02]  /*0780*/  @!P2 STG.E.U8 desc[UR8][R14.64], R10 ;  /* 0x0000000a0e00a986 */ /* 0x0023e4000c101108 */
.L_x_9:
[----:B------:R-:W-:Y:S01]  /*0790*/  IADD3 R8, P2, PT, R8, 0x10, RZ ;  /* 0x0000001008087810 */ /* 0x000fe20007f5e0ff */
[----:B------:R-:W-:Y:S01]  /*07a0*/  VIADD R5, R5, 0x4 ;  /* 0x0000000405057836 */ /* 0x000fe20000000000 */
[----:B------:R-:W-:Y:S01]  /*07b0*/  IADD3 R6, P3, PT, R6, 0x10, RZ ;  /* 0x0000001006067810 */ /* 0x000fe20007f7e0ff */
[----:B------:R-:W-:Y:S02]  /*07c0*/  VIADD R11, R11, 0x4 ;  /* 0x000000040b0b7836 */ /* 0x000fe40000000000 */
[----:B------:R-:W-:Y:S02]  /*07d0*/  IMAD.X R9, RZ, RZ, R9, P2 ;  /* 0x000000ffff097224 */ /* 0x000fe400010e0609 */
[----:B------:R-:W-:Y:S01]  /*07e0*/  IMAD.X R7, RZ, RZ, R7, P3 ;  /* 0x000000ffff077224 */ /* 0x000fe200018e0607 */
[----:B------:R-:W-:Y:S07]  /*07f0*/  @P0 BRA `(.L_x_10) ;  /* 0xfffffffc00440947 */ /* 0x000fee000383ffff */
.L_x_1:
[----:B------:R-:W-:Y:S05]  /*0800*/  BSYNC.RECONVERGENT B0 ;  /* 0x0000000000007941 */ /* 0x000fea0003800200 */
.L_x_0:
[----:B------:R-:W-:Y:S05]  /*0810*/  @P1 BRA `(.L_x_11) ;  /* 0xfffffff8003c1947 */ /* 0x000fea000383ffff */
[----:B------:R-:W-:Y:S05]  /*0820*/  EXIT ;  /* 0x000000000000794d */ /* 0x000fea0003800000 */
.L_x_12:
[----:B------:R-:W-:-:S00]  /*0830*/  BRA `(.L_x_12) ;  /* 0xfffffffc00fc7947 */ /* 0x000fc0000383ffff */
[----:B------:R-:W-:-:S00]  /*0840*/  NOP ;  /* 0x0000000000007918 */ /* 0x000fc00000000000 */
        /* <DEDUP_REMOVED lines=11> */
.L_x_13:


//--------------------- .nv.shared.reserved.0     --------------------------
	.section	.nv.shared.reserved.0,"aw",@nobits
	.weak		__nv_reservedSMEM_offset_0_alias
	.size		__nv_reservedSMEM_offset_0_alias, 0, 64
	.other		__nv_reservedSMEM_offset_0_alias,@"STO_CUDA_RESERVED_SHARED STV_DEFAULT"
__nv_reservedSMEM_offset_0_alias:
	.zero		0
	.zero		64


//--------------------- .nv.constant0._Z14checkTrianglesPiiPb --------------------------
	.section	.nv.constant0._Z14checkTrianglesPiiPb,"a",@progbits
	.sectionflags	@""
	.align	4
.nv.constant0._Z14checkTrianglesPiiPb:
	.zero		920


//--------------------- SYMBOLS --------------------------

	.type		.nv.reservedSmem.offset0,@object
	.size		.nv.reservedSmem.offset0,0x4
